	.headerflags	@"EF_CUDA_TEXMODE_UNIFIED EF_CUDA_64BIT_ADDRESS EF_CUDA_SM86 EF_CUDA_VIRTUAL_SM(EF_CUDA_SM86)"
	.elftype	@"ET_EXEC"


//--------------------- .nv.info                  --------------------------
	.section	.nv.info,"",@"SHT_CUDA_INFO"
	.align	4


	//----- nvinfo : EIATTR_REGCOUNT
	.align		4
        /*0000*/ 	.byte	0x04, 0x2f
        /*0002*/ 	.short	(.L_1 - .L_0)
	.align		4
.L_0:
        /*0004*/ 	.word	index@(triton_poi_fused_clone_8)
        /*0008*/ 	.word	0x0000000c


	//----- nvinfo : EIATTR_MIN_STACK_SIZE
	.align		4
.L_1:
        /*000c*/ 	.byte	0x04, 0x12
        /*000e*/ 	.short	(.L_3 - .L_2)
	.align		4
.L_2:
        /*0010*/ 	.word	index@(triton_poi_fused_clone_8)
        /*0014*/ 	.word	0x00000000


	//----- nvinfo : EIATTR_FRAME_SIZE
	.align		4
.L_3:
        /*0018*/ 	.byte	0x04, 0x11
        /*001a*/ 	.short	(.L_5 - .L_4)
	.align		4
.L_4:
        /*001c*/ 	.word	index@(triton_poi_fused_clone_8)
        /*0020*/ 	.word	0x00000000


	//----- nvinfo : EIATTR_MIN_STACK_SIZE
	.align		4
.L_5:
        /*0024*/ 	.byte	0x04, 0x12
        /*0026*/ 	.short	(.L_7 - .L_6)
	.align		4
.L_6:
        /*0028*/ 	.word	index@(triton_poi_fused_clone_8)
        /*002c*/ 	.word	0x00000000
.L_7:


//--------------------- .nv.info.triton_poi_fused_clone_8 --------------------------
	.section	.nv.info.triton_poi_fused_clone_8,"",@"SHT_CUDA_INFO"
	.sectionflags	@""
	.align	4


	//----- nvinfo : EIATTR_CUDA_API_VERSION
	.align		4
        /*0000*/ 	.byte	0x04, 0x37
        /*0002*/ 	.short	(.L_9 - .L_8)
.L_8:
        /*0004*/ 	.word	0x0000007c


	//----- nvinfo : EIATTR_SW2861232_WAR
	.align		4
.L_9:
        /*0008*/ 	.byte	0x01, 0x35
	.zero		2


	//----- nvinfo : EIATTR_PARAM_CBANK
	.align		4
        /*000c*/ 	.byte	0x04, 0x0a
        /*000e*/ 	.short	(.L_11 - .L_10)
	.align		4
.L_10:
        /*0010*/ 	.word	index@(.nv.constant0.triton_poi_fused_clone_8)
        /*0014*/ 	.short	0x0160
        /*0016*/ 	.short	0x0020


	//----- nvinfo : EIATTR_CBANK_PARAM_SIZE
	.align		4
.L_11:
        /*0018*/ 	.byte	0x03, 0x19
        /*001a*/ 	.short	0x0020


	//----- nvinfo : EIATTR_KPARAM_INFO
	.align		4
        /*001c*/ 	.byte	0x04, 0x17
        /*001e*/ 	.short	(.L_13 - .L_12)
.L_12:
        /*0020*/ 	.word	0x00000000
        /*0024*/ 	.short	0x0003
        /*0026*/ 	.short	0x0018
        /*0028*/ 	.byte	0x00, 0xf4, 0x21, 0x00


	//----- nvinfo : EIATTR_KPARAM_INFO
	.align		4
.L_13:
        /*002c*/ 	.byte	0x04, 0x17
        /*002e*/ 	.short	(.L_15 - .L_14)
.L_14:
        /*0030*/ 	.word	0x00000000
        /*0034*/ 	.short	0x0002
        /*0036*/ 	.short	0x0010
        /*0038*/ 	.byte	0x00, 0xf0, 0x11, 0x00


	//----- nvinfo : EIATTR_KPARAM_INFO
	.align		4
.L_15:
        /*003c*/ 	.byte	0x04, 0x17
        /*003e*/ 	.short	(.L_17 - .L_16)
.L_16:
        /*0040*/ 	.word	0x00000000
        /*0044*/ 	.short	0x0001
        /*0046*/ 	.short	0x0008
        /*0048*/ 	.byte	0x00, 0xf4, 0x21, 0x00


	//----- nvinfo : EIATTR_KPARAM_INFO
	.align		4
.L_17:
        /*004c*/ 	.byte	0x04, 0x17
        /*004e*/ 	.short	(.L_19 - .L_18)
.L_18:
        /*0050*/ 	.word	0x00000000
        /*0054*/ 	.short	0x0000
        /*0056*/ 	.short	0x0000
        /*0058*/ 	.byte	0x00, 0xf4, 0x21, 0x00


	//----- nvinfo : EIATTR_MAXREG_COUNT
	.align		4
.L_19:
        /*005c*/ 	.byte	0x03, 0x1b
        /*005e*/ 	.short	0x00ff


	//----- nvinfo : EIATTR_EXIT_INSTR_OFFSETS
	.align		4
        /*0060*/ 	.byte	0x04, 0x1c
        /*0062*/ 	.short	(.L_21 - .L_20)


	//   ....[0]....
.L_20:
        /*0064*/ 	.word	0x00000240


	//----- nvinfo : EIATTR_REQNTID
	.align		4
.L_21:
        /*0068*/ 	.byte	0x04, 0x10
        /*006a*/ 	.short	(.L_23 - .L_22)
.L_22:
        /*006c*/ 	.word	0x00000100
        /*0070*/ 	.word	0x00000001
        /*0074*/ 	.word	0x00000001
.L_23:


//--------------------- .nv.callgraph             --------------------------
	.section	.nv.callgraph,"",@"SHT_CUDA_CALLGRAPH"
	.align	4
	.sectionentsize	8
	.align		4
        /*0000*/ 	.word	0x00000000
	.align		4
        /*0004*/ 	.word	0xffffffff
	.align		4
        /*0008*/ 	.word	0x00000000
	.align		4
        /*000c*/ 	.word	0xfffffffe
	.align		4
        /*0010*/ 	.word	0x00000000
	.align		4
        /*0014*/ 	.word	0xfffffffd
	.align		4
        /*0018*/ 	.word	0x00000000
	.align		4
        /*001c*/ 	.word	0xfffffffc


//--------------------- .nv.rel.action            --------------------------
	.section	.nv.rel.action,"",@"SHT_CUDA_RELOCINFO"
	.align	8
	.sectionentsize	8
        /*0000*/ 	.byte	0x73, 0x00, 0x00, 0x00, 0x00, 0x00, 0x00, 0x00, 0x00, 0x00, 0x00, 0x11, 0x25, 0x00, 0x05, 0x36


//--------------------- .nv.constant0.triton_poi_fused_clone_8 --------------------------
	.section	.nv.constant0.triton_poi_fused_clone_8,"a",@progbits
	.sectionflags	@""
	.align	4
.nv.constant0.triton_poi_fused_clone_8:
	.zero		384


//--------------------- .text.triton_poi_fused_clone_8 --------------------------
	.section	.text.triton_poi_fused_clone_8,"ax",@progbits
	.sectioninfo	@"SHI_REGISTERS=12"
	.align	128
        .global         triton_poi_fused_clone_8
        .type           triton_poi_fused_clone_8,@function
        .size           triton_poi_fused_clone_8,(.L_x_1 - triton_poi_fused_clone_8)
        .other          triton_poi_fused_clone_8,@"STO_CUDA_ENTRY STV_DEFAULT"
triton_poi_fused_clone_8:
.text.triton_poi_fused_clone_8:
[----:B------:R-:W-:Y:S02]  /*0000*/  IMAD.MOV.U32 R1, RZ, RZ, c[0x0][0x28] ;  /* 0x00000a00ff017624 */ /* 0x000fe400078e00ff */
[----:B------:R-:W0:Y:S01]  /*0010*/  S2R R0, SR_TID.X ;  /* 0x0000000000007919 */ /* 0x000e220000002100 */
[----:B------:R-:W-:-:S03]  /*0020*/  ULDC.64 UR4, c[0x0][0x118] ;  /* 0x0000460000047ab9 */ /* 0x000fc60000000a00 */
[----:B------:R-:W1:Y:S01]  /*0030*/  S2R R5, SR_CTAID.X ;  /* 0x0000000000057919 */ /* 0x000e620000002500 */
[----:B0-----:R-:W-:Y:S01]  /*0040*/  IMAD.SHL.U32 R0, R0, 0x2, RZ ;  /* 0x0000000200007824 */ /* 0x001fe200078e00ff */
[----:B-1----:R-:W-:-:S04]  /*0050*/  SHF.R.S32.HI R2, RZ, 0x16, R5 ;  /* 0x00000016ff027819 */ /* 0x002fc80000011405 */
[----:B------:R-:W-:Y:S02]  /*0060*/  LOP3.LUT R0, R0, 0x1fe, RZ, 0xc0, !PT ;  /* 0x000001fe00007812 */ /* 0x000fe400078ec0ff */
[----:B------:R-:W-:Y:S02]  /*0070*/  SGXT R2, R2, 0x1 ;  /* 0x000000010202781a */ /* 0x000fe40000000200 */
[----:B------:R-:W-:-:S05]  /*0080*/  LEA R3, R5, R0, 0x9 ;  /* 0x0000000005037211 */ /* 0x000fca00078e48ff */
[----:B------:R-:W-:-:S05]  /*0090*/  IMAD.HI R0, R3, 0x2aaaaaab, RZ ;  /* 0x2aaaaaab03007827 */ /* 0x000fca00078e02ff */
[----:B------:R-:W-:-:S04]  /*00a0*/  SHF.R.U32.HI R5, RZ, 0x1f, R0 ;  /* 0x0000001fff057819 */ /* 0x000fc80000011600 */
[----:B------:R-:W-:Y:S02]  /*00b0*/  LEA.HI.SX32 R5, R0, R5, 0x19 ;  /* 0x0000000500057211 */ /* 0x000fe400078fcaff */
[----:B------:R-:W-:Y:S01]  /*00c0*/  LEA.HI R0, R2, R3, RZ, 0x6 ;  /* 0x0000000302007211 */ /* 0x000fe200078f30ff */
[----:B------:R-:W-:Y:S02]  /*00d0*/  IMAD.MOV.U32 R2, RZ, RZ, RZ ;  /* 0x000000ffff027224 */ /* 0x000fe400078e00ff */
[----:B------:R-:W-:Y:S01]  /*00e0*/  IMAD.HI R6, R5, 0x78787879, RZ ;  /* 0x7878787905067827 */ /* 0x000fe200078e02ff */
[----:B------:R-:W-:-:S03]  /*00f0*/  SHF.R.S32.HI R4, RZ, 0x6, R0 ;  /* 0x00000006ff047819 */ /* 0x000fc60000011400 */
[C---:B------:R-:W-:Y:S01]  /*0100*/  IMAD.HI R8, R3.reuse, -0x5f5f5f5f, R2 ;  /* 0xa0a0a0a103087827 */ /* 0x040fe200078e0202 */
[----:B------:R-:W-:Y:S02]  /*0110*/  LOP3.LUT R2, R0, 0xffffffc0, RZ, 0xc0, !PT ;  /* 0xffffffc000027812 */ /* 0x000fe400078ec0ff */
[----:B------:R-:W-:Y:S01]  /*0120*/  SHF.R.U32.HI R7, RZ, 0x1f, R6 ;  /* 0x0000001fff077819 */ /* 0x000fe20000011606 */
[----:B------:R-:W-:Y:S01]  /*0130*/  IMAD.HI R0, R4, 0x2aaaaaab, RZ ;  /* 0x2aaaaaab04007827 */ /* 0x000fe200078e02ff */
[----:B------:R-:W-:Y:S02]  /*0140*/  SHF.R.U32.HI R9, RZ, 0x1f, R8 ;  /* 0x0000001fff097819 */ /* 0x000fe40000011608 */
[----:B------:R-:W-:Y:S02]  /*0150*/  LEA.HI.SX32 R6, R6, R7, 0x15 ;  /* 0x0000000706067211 */ /* 0x000fe400078faaff */
[----:B------:R-:W-:Y:S02]  /*0160*/  LEA.HI.SX32 R9, R8, R9, 0xb ;  /* 0x0000000908097211 */ /* 0x000fe400078f5aff */
[----:B------:R-:W-:Y:S01]  /*0170*/  IADD3 R2, R3, -R2, RZ ;  /* 0x8000000203027210 */ /* 0x000fe20007ffe0ff */
[----:B------:R-:W-:Y:S01]  /*0180*/  IMAD R6, R6, -0x1100, R5 ;  /* 0xffffef0006067824 */ /* 0x000fe200078e0205 */
[----:B------:R-:W-:-:S03]  /*0190*/  SHF.R.U32.HI R7, RZ, 0x1, R0 ;  /* 0x00000001ff077819 */ /* 0x000fc60000011600 */
[----:B------:R-:W-:Y:S01]  /*01a0*/  IMAD R9, R9, 0x330000, R2 ;  /* 0x0033000009097824 */ /* 0x000fe200078e0202 */
[----:B------:R-:W-:-:S03]  /*01b0*/  LEA.HI R7, R0, R7, RZ, 0x1 ;  /* 0x0000000700077211 */ /* 0x000fc600078f08ff */
[----:B------:R-:W-:Y:S01]  /*01c0*/  IMAD R6, R6, 0x40, R9 ;  /* 0x0000004006067824 */ /* 0x000fe200078e0209 */
[----:B------:R-:W-:Y:S01]  /*01d0*/  MOV R9, 0x2 ;  /* 0x0000000200097802 */ /* 0x000fe20000000f00 */
[----:B------:R-:W-:-:S04]  /*01e0*/  IMAD R7, R7, -0xc, R4 ;  /* 0xfffffff407077824 */ /* 0x000fc800078e0204 */
[----:B------:R-:W-:-:S04]  /*01f0*/  IMAD R4, R7, 0x44000, R6 ;  /* 0x0004400007047824 */ /* 0x000fc800078e0206 */
[----:B------:R-:W-:-:S06]  /*0200*/  IMAD.WIDE R4, R4, R9, c[0x0][0x160] ;  /* 0x0000580004047625 */ /* 0x000fcc00078e0209 */
[----:B------:R-:W2:Y:S01]  /*0210*/  LDG.E R5, [R4.64] ;  /* 0x0000000404057981 */ /* 0x000ea2000c1e1900 */
[----:B------:R-:W-:-:S05]  /*0220*/  IMAD.WIDE R2, R3, R9, c[0x0][0x168] ;  /* 0x00005a0003027625 */ /* 0x000fca00078e0209 */
[----:B--2---:R-:W-:Y:S01]  /*0230*/  STG.E [R2.64], R5 ;  /* 0x0000000502007986 */ /* 0x004fe2000c101904 */
[----:B------:R-:W-:Y:S05]  /*0240*/  EXIT ;  /* 0x000000000000794d */ /* 0x000fea0003800000 */
.L_x_0:
[----:B------:R-:W-:-:S00]  /*0250*/  BRA `(.L_x_0) ;  /* 0xfffffff000007947 */ /* 0x000fc0000383ffff */
[----:B------:R-:W-:-:S00]  /*0260*/  NOP ;  /* 0x0000000000007918 */ /* 0x000fc00000000000 */
        /* <DEDUP_REMOVED lines=9> */
.L_x_1:
